//
// Generated by NVIDIA NVVM Compiler
//
// Compiler Build ID: CL-36424714
// Cuda compilation tools, release 13.0, V13.0.88
// Based on NVVM 20.0.0
//

.version 9.0
.target sm_100
.address_size 64

	// .globl	_Z14_AFFINE_KERNELPiiS_iiiiii

.visible .entry _Z14_AFFINE_KERNELPiiS_iiiiii(
	.param .u64 .ptr .align 1 _Z14_AFFINE_KERNELPiiS_iiiiii_param_0,
	.param .u32 _Z14_AFFINE_KERNELPiiS_iiiiii_param_1,
	.param .u64 .ptr .align 1 _Z14_AFFINE_KERNELPiiS_iiiiii_param_2,
	.param .u32 _Z14_AFFINE_KERNELPiiS_iiiiii_param_3,
	.param .u32 _Z14_AFFINE_KERNELPiiS_iiiiii_param_4,
	.param .u32 _Z14_AFFINE_KERNELPiiS_iiiiii_param_5,
	.param .u32 _Z14_AFFINE_KERNELPiiS_iiiiii_param_6,
	.param .u32 _Z14_AFFINE_KERNELPiiS_iiiiii_param_7,
	.param .u32 _Z14_AFFINE_KERNELPiiS_iiiiii_param_8
)
{
	.reg .pred 	%p<4>;
	.reg .b32 	%r<16>;
	.reg .b64 	%rd<8>;

	ld.param.u64 	%rd1, [_Z14_AFFINE_KERNELPiiS_iiiiii_param_0];
	ld.param.u64 	%rd2, [_Z14_AFFINE_KERNELPiiS_iiiiii_param_2];
	ld.param.u32 	%r2, [_Z14_AFFINE_KERNELPiiS_iiiiii_param_5];
	ld.param.u32 	%r4, [_Z14_AFFINE_KERNELPiiS_iiiiii_param_7];
	ld.param.u32 	%r5, [_Z14_AFFINE_KERNELPiiS_iiiiii_param_8];
	mov.u32 	%r6, %nctaid.x;
	mov.u32 	%r7, %ntid.x;
	mov.u32 	%r8, %ctaid.x;
	mov.u32 	%r9, %tid.x;
	mad.lo.s32 	%r10, %r5, %r6, %r8;
	mad.lo.s32 	%r11, %r10, %r7, %r9;
	setp.gt.s32 	%p1, %r2, %r11;
	add.s32 	%r12, %r2, 15;
	min.s32 	%r13, %r12, %r4;
	setp.le.s32 	%p2, %r13, %r11;
	or.pred  	%p3, %p2, %p1;
	@%p3 bra 	$L__BB0_2;
	cvta.to.global.u64 	%rd3, %rd2;
	cvta.to.global.u64 	%rd4, %rd1;
	mul.wide.s32 	%rd5, %r11, 4;
	add.s64 	%rd6, %rd3, %rd5;
	ld.global.u32 	%r14, [%rd6];
	st.global.u32 	[%rd6+60], %r14;
	add.s64 	%rd7, %rd4, %rd5;
	mov.b32 	%r15, 0;
	st.global.u32 	[%rd7+60], %r15;
$L__BB0_2:
	ret;

}


// ===== COMPILED SASS (sm_100) =====

	.target	sm_100

	.elftype	@"ET_EXEC"


//--------------------- .note.nv.tkinfo           --------------------------
	.section	.note.nv.tkinfo,"",@"SHT_NOTE"
	.sectionflags	@"SHF_NOTE_NV_TKINFO"
	.tkinfo
        /*0018*/ 	.word	0x00000002
        /*0030*/ 	.string	""
        /*0030*/ 	.string	"ptxas"
        /*0030*/ 	.string	"Cuda compilation tools, release 13.0, V13.0.88"
        /*0030*/ 	.string	"Build cuda_13.0.r13.0/compiler.36424714_0"
        /*0030*/ 	.string	"-arch sm_100 -m 64 "



//--------------------- .note.nv.cuinfo           --------------------------
	.section	.note.nv.cuinfo,"",@"SHT_NOTE"
	.sectionflags	@"SHF_NOTE_NV_CUINFO"
        /*0018*/ 	.short	0x0002
        /*001a*/ 	.short	0x0064
        /*001c*/ 	.short	0x0082
	.zero		2


//--------------------- .nv.info                  --------------------------
	.section	.nv.info,"",@"SHT_CUDA_INFO"
	.align	4


	//----- nvinfo : EIATTR_REGCOUNT
	.align		4
        /*0000*/ 	.byte	0x04, 0x2f
        /*0002*/ 	.short	(.L_1 - .L_0)
	.align		4
.L_0:
        /*0004*/ 	.word	index@(_Z14_AFFINE_KERNELPiiS_iiiiii)
        /*0008*/ 	.word	0x0000000c


	//----- nvinfo : EIATTR_FRAME_SIZE
	.align		4
.L_1:
        /*000c*/ 	.byte	0x04, 0x11
        /*000e*/ 	.short	(.L_3 - .L_2)
	.align		4
.L_2:
        /*0010*/ 	.word	index@(_Z14_AFFINE_KERNELPiiS_iiiiii)
        /*0014*/ 	.word	0x00000000


	//----- nvinfo : EIATTR_MIN_STACK_SIZE
	.align		4
.L_3:
        /*0018*/ 	.byte	0x04, 0x12
        /*001a*/ 	.short	(.L_5 - .L_4)
	.align		4
.L_4:
        /*001c*/ 	.word	index@(_Z14_AFFINE_KERNELPiiS_iiiiii)
        /*0020*/ 	.word	0x00000000
.L_5:


//--------------------- .nv.compat                --------------------------
	.section	.nv.compat,"",@"SHT_CUDA_COMPAT_INFO"
	.align	4
        /*0000*/ 	.byte	0x02, 0x09, 0x00, 0x00, 0x02, 0x02, 0x01, 0x00, 0x02, 0x05, 0x05, 0x00, 0x03, 0x07, 0x01, 0x01
        /*0010*/ 	.byte	0x02, 0x03, 0x00, 0x00, 0x02, 0x06, 0x01, 0x00, 0x04, 0x0b, 0x08, 0x00, 0x09, 0x00, 0x00, 0x00
        /*0020*/ 	.byte	0x00, 0x00, 0x00, 0x00


//--------------------- .nv.info._Z14_AFFINE_KERNELPiiS_iiiiii --------------------------
	.section	.nv.info._Z14_AFFINE_KERNELPiiS_iiiiii,"",@"SHT_CUDA_INFO"
	.sectionflags	@""
	.align	4


	//----- nvinfo : EIATTR_CUDA_API_VERSION
	.align		4
        /*0000*/ 	.byte	0x04, 0x37
        /*0002*/ 	.short	(.L_7 - .L_6)
.L_6:
        /*0004*/ 	.word	0x00000082


	//----- nvinfo : EIATTR_KPARAM_INFO
	.align		4
.L_7:
        /*0008*/ 	.byte	0x04, 0x17
        /*000a*/ 	.short	(.L_9 - .L_8)
.L_8:
        /*000c*/ 	.word	0x00000000
        /*0010*/ 	.short	0x0008
        /*0012*/ 	.short	0x002c
        /*0014*/ 	.byte	0x00, 0xf0, 0x11, 0x00


	//----- nvinfo : EIATTR_KPARAM_INFO
	.align		4
.L_9:
        /*0018*/ 	.byte	0x04, 0x17
        /*001a*/ 	.short	(.L_11 - .L_10)
.L_10:
        /*001c*/ 	.word	0x00000000
        /*0020*/ 	.short	0x0007
        /*0022*/ 	.short	0x0028
        /*0024*/ 	.byte	0x00, 0xf0, 0x11, 0x00


	//----- nvinfo : EIATTR_KPARAM_INFO
	.align		4
.L_11:
        /*0028*/ 	.byte	0x04, 0x17
        /*002a*/ 	.short	(.L_13 - .L_12)
.L_12:
        /*002c*/ 	.word	0x00000000
        /*0030*/ 	.short	0x0006
        /*0032*/ 	.short	0x0024
        /*0034*/ 	.byte	0x00, 0xf0, 0x11, 0x00


	//----- nvinfo : EIATTR_KPARAM_INFO
	.align		4
.L_13:
        /*0038*/ 	.byte	0x04, 0x17
        /*003a*/ 	.short	(.L_15 - .L_14)
.L_14:
        /*003c*/ 	.word	0x00000000
        /*0040*/ 	.short	0x0005
        /*0042*/ 	.short	0x0020
        /*0044*/ 	.byte	0x00, 0xf0, 0x11, 0x00


	//----- nvinfo : EIATTR_KPARAM_INFO
	.align		4
.L_15:
        /*0048*/ 	.byte	0x04, 0x17
        /*004a*/ 	.short	(.L_17 - .L_16)
.L_16:
        /*004c*/ 	.word	0x00000000
        /*0050*/ 	.short	0x0004
        /*0052*/ 	.short	0x001c
        /*0054*/ 	.byte	0x00, 0xf0, 0x11, 0x00


	//----- nvinfo : EIATTR_KPARAM_INFO
	.align		4
.L_17:
        /*0058*/ 	.byte	0x04, 0x17
        /*005a*/ 	.short	(.L_19 - .L_18)
.L_18:
        /*005c*/ 	.word	0x00000000
        /*0060*/ 	.short	0x0003
        /*0062*/ 	.short	0x0018
        /*0064*/ 	.byte	0x00, 0xf0, 0x11, 0x00


	//----- nvinfo : EIATTR_KPARAM_INFO
	.align		4
.L_19:
        /*0068*/ 	.byte	0x04, 0x17
        /*006a*/ 	.short	(.L_21 - .L_20)
.L_20:
        /*006c*/ 	.word	0x00000000
        /*0070*/ 	.short	0x0002
        /*0072*/ 	.short	0x0010
        /*0074*/ 	.byte	0x00, 0xf5, 0x21, 0x00


	//----- nvinfo : EIATTR_KPARAM_INFO
	.align		4
.L_21:
        /*0078*/ 	.byte	0x04, 0x17
        /*007a*/ 	.short	(.L_23 - .L_22)
.L_22:
        /*007c*/ 	.word	0x00000000
        /*0080*/ 	.short	0x0001
        /*0082*/ 	.short	0x0008
        /*0084*/ 	.byte	0x00, 0xf0, 0x11, 0x00


	//----- nvinfo : EIATTR_KPARAM_INFO
	.align		4
.L_23:
        /*0088*/ 	.byte	0x04, 0x17
        /*008a*/ 	.short	(.L_25 - .L_24)
.L_24:
        /*008c*/ 	.word	0x00000000
        /*0090*/ 	.short	0x0000
        /*0092*/ 	.short	0x0000
        /*0094*/ 	.byte	0x00, 0xf5, 0x21, 0x00


	//----- nvinfo : EIATTR_SPARSE_MMA_MASK
	.align		4
.L_25:
        /*0098*/ 	.byte	0x03, 0x50
        /*009a*/ 	.short	0x0000


	//----- nvinfo : EIATTR_MAXREG_COUNT
	.align		4
        /*009c*/ 	.byte	0x03, 0x1b
        /*009e*/ 	.short	0x00ff


	//----- nvinfo : EIATTR_MERCURY_ISA_VERSION
	.align		4
        /*00a0*/ 	.byte	0x03, 0x5f
        /*00a2*/ 	.short	0x0101


	//----- nvinfo : EIATTR_VRC_CTA_INIT_COUNT
	.align		4
        /*00a4*/ 	.byte	0x02, 0x4a
	.zero		1
	.zero		1


	//----- nvinfo : EIATTR_EXIT_INSTR_OFFSETS
	.align		4
        /*00a8*/ 	.byte	0x04, 0x1c
        /*00aa*/ 	.short	(.L_27 - .L_26)


	//   ....[0]....
.L_26:
        /*00ac*/ 	.word	0x000000c0


	//   ....[1]....
        /*00b0*/ 	.word	0x00000150


	//----- nvinfo : EIATTR_CBANK_PARAM_SIZE
	.align		4
.L_27:
        /*00b4*/ 	.byte	0x03, 0x19
        /*00b6*/ 	.short	0x0030


	//----- nvinfo : EIATTR_PARAM_CBANK
	.align		4
        /*00b8*/ 	.byte	0x04, 0x0a
        /*00ba*/ 	.short	(.L_29 - .L_28)
	.align		4
.L_28:
        /*00bc*/ 	.word	index@(.nv.constant0._Z14_AFFINE_KERNELPiiS_iiiiii)
        /*00c0*/ 	.short	0x0380
        /*00c2*/ 	.short	0x0030


	//----- nvinfo : EIATTR_SW_WAR
	.align		4
.L_29:
        /*00c4*/ 	.byte	0x04, 0x36
        /*00c6*/ 	.short	(.L_31 - .L_30)
.L_30:
        /*00c8*/ 	.word	0x00000008
.L_31:


//--------------------- .nv.callgraph             --------------------------
	.section	.nv.callgraph,"",@"SHT_CUDA_CALLGRAPH"
	.align	4
	.sectionentsize	8
	.align		4
        /*0000*/ 	.word	0x00000000
	.align		4
        /*0004*/ 	.word	0xffffffff
	.align		4
        /*0008*/ 	.word	0x00000000
	.align		4
        /*000c*/ 	.word	0xfffffffe
	.align		4
        /*0010*/ 	.word	0x00000000
	.align		4
        /*0014*/ 	.word	0xfffffffd
	.align		4
        /*0018*/ 	.word	0x00000000
	.align		4
        /*001c*/ 	.word	0xfffffffc


//--------------------- .text._Z14_AFFINE_KERNELPiiS_iiiiii --------------------------
	.section	.text._Z14_AFFINE_KERNELPiiS_iiiiii,"ax",@progbits
	.align	128
        .global         _Z14_AFFINE_KERNELPiiS_iiiiii
        .type           _Z14_AFFINE_KERNELPiiS_iiiiii,@function
        .size           _Z14_AFFINE_KERNELPiiS_iiiiii,(.L_x_1 - _Z14_AFFINE_KERNELPiiS_iiiiii)
        .other          _Z14_AFFINE_KERNELPiiS_iiiiii,@"STO_CUDA_ENTRY STV_DEFAULT"
_Z14_AFFINE_KERNELPiiS_iiiiii:
.text._Z14_AFFINE_KERNELPiiS_iiiiii:
[----:B------:R-:W-:Y:S01]  /*0000*/  LDC R1, c[0x0][0x37c] ;  /* 0x0000df00ff017b82 */ /* 0x000fe20000000800 */
[----:B------:R-:W0:Y:S07]  /*0010*/  S2R R0, SR_CTAID.X ;  /* 0x0000000000007919 */ /* 0x000e2e0000002500 */
[----:B------:R-:W0:Y:S01]  /*0020*/  LDC.64 R4, c[0x0][0x3a8] ;  /* 0x0000ea00ff047b82 */ /* 0x000e220000000a00 */
[----:B------:R-:W0:Y:S01]  /*0030*/  LDCU UR4, c[0x0][0x370] ;  /* 0x00006e00ff0477ac */ /* 0x000e220008000800 */
[----:B------:R-:W1:Y:S01]  /*0040*/  S2R R7, SR_TID.X ;  /* 0x0000000000077919 */ /* 0x000e620000002100 */
[----:B------:R-:W1:Y:S05]  /*0050*/  LDCU UR5, c[0x0][0x360] ;  /* 0x00006c00ff0577ac */ /* 0x000e6a0008000800 */
[----:B------:R-:W2:Y:S01]  /*0060*/  LDC R2, c[0x0][0x3a0] ;  /* 0x0000e800ff027b82 */ /* 0x000ea20000000800 */
[----:B0-----:R-:W-:-:S04]  /*0070*/  IMAD R0, R5, UR4, R0 ;  /* 0x0000000405007c24 */ /* 0x001fc8000f8e0200 */
[----:B-1----:R-:W-:Y:S01]  /*0080*/  IMAD R7, R0, UR5, R7 ;  /* 0x0000000500077c24 */ /* 0x002fe2000f8e0207 */
[----:B--2---:R-:W-:-:S04]  /*0090*/  VIADDMNMX R0, R2, 0xf, R4, PT ;  /* 0x0000000f02007846 */ /* 0x004fc80003800104 */
[----:B------:R-:W-:-:S04]  /*00a0*/  ISETP.GE.AND P0, PT, R7, R2, PT ;  /* 0x000000020700720c */ /* 0x000fc80003f06270 */
[----:B------:R-:W-:-:S13]  /*00b0*/  ISETP.LE.OR P0, PT, R0, R7, !P0 ;  /* 0x000000070000720c */ /* 0x000fda0004703670 */
[----:B------:R-:W-:Y:S05]  /*00c0*/  @P0 EXIT ;  /* 0x000000000000094d */ /* 0x000fea0003800000 */
[----:B------:R-:W0:Y:S01]  /*00d0*/  LDC.64 R2, c[0x0][0x390] ;  /* 0x0000e400ff027b82 */ /* 0x000e220000000a00 */
[----:B------:R-:W1:Y:S07]  /*00e0*/  LDCU.64 UR4, c[0x0][0x358] ;  /* 0x00006b00ff0477ac */ /* 0x000e6e0008000a00 */
[----:B------:R-:W2:Y:S01]  /*00f0*/  LDC.64 R4, c[0x0][0x380] ;  /* 0x0000e000ff047b82 */ /* 0x000ea20000000a00 */
[----:B0-----:R-:W-:-:S05]  /*0100*/  IMAD.WIDE R2, R7, 0x4, R2 ;  /* 0x0000000407027825 */ /* 0x001fca00078e0202 */
[----:B-1----:R-:W3:Y:S01]  /*0110*/  LDG.E R9, desc[UR4][R2.64] ;  /* 0x0000000402097981 */ /* 0x002ee2000c1e1900 */
[----:B--2---:R-:W-:-:S03]  /*0120*/  IMAD.WIDE R4, R7, 0x4, R4 ;  /* 0x0000000407047825 */ /* 0x004fc600078e0204 */
[----:B---3--:R-:W-:Y:S04]  /*0130*/  STG.E desc[UR4][R2.64+0x3c], R9 ;  /* 0x00003c0902007986 */ /* 0x008fe8000c101904 */
[----:B------:R-:W-:Y:S01]  /*0140*/  STG.E desc[UR4][R4.64+0x3c], RZ ;  /* 0x00003cff04007986 */ /* 0x000fe2000c101904 */
[----:B------:R-:W-:Y:S05]  /*0150*/  EXIT ;  /* 0x000000000000794d */ /* 0x000fea0003800000 */
.L_x_0:
[----:B------:R-:W-:-:S00]  /*0160*/  BRA `(.L_x_0) ;  /* 0xfffffffc00fc7947 */ /* 0x000fc0000383ffff */
[----:B------:R-:W-:-:S00]  /*0170*/  NOP ;  /* 0x0000000000007918 */ /* 0x000fc00000000000 */
        /* <DEDUP_REMOVED lines=8> */
.L_x_1:


//--------------------- .nv.shared.reserved.0     --------------------------
	.section	.nv.shared.reserved.0,"aw",@nobits
	.weak		__nv_reservedSMEM_offset_0_alias
	.size		__nv_reservedSMEM_offset_0_alias, 0, 64
	.other		__nv_reservedSMEM_offset_0_alias,@"STO_CUDA_RESERVED_SHARED STV_DEFAULT"
__nv_reservedSMEM_offset_0_alias:
	.zero		0
	.zero		64


//--------------------- .nv.constant0._Z14_AFFINE_KERNELPiiS_iiiiii --------------------------
	.section	.nv.constant0._Z14_AFFINE_KERNELPiiS_iiiiii,"a",@progbits
	.sectionflags	@""
	.align	4
.nv.constant0._Z14_AFFINE_KERNELPiiS_iiiiii:
	.zero		944


//--------------------- SYMBOLS --------------------------

	.type		.nv.reservedSmem.offset0,@object
	.size		.nv.reservedSmem.offset0,0x4
